//
// Generated by NVIDIA NVVM Compiler
//
// Compiler Build ID: CL-36424714
// Cuda compilation tools, release 13.0, V13.0.88
// Based on NVVM 20.0.0
//

.version 9.0
.target sm_100
.address_size 64

	// .globl	_Z15vectorAddKernelPfS_S_m

.visible .entry _Z15vectorAddKernelPfS_S_m(
	.param .u64 .ptr .align 1 _Z15vectorAddKernelPfS_S_m_param_0,
	.param .u64 .ptr .align 1 _Z15vectorAddKernelPfS_S_m_param_1,
	.param .u64 .ptr .align 1 _Z15vectorAddKernelPfS_S_m_param_2,
	.param .u64 _Z15vectorAddKernelPfS_S_m_param_3
)
{
	.reg .pred 	%p<2>;
	.reg .b32 	%r<5>;
	.reg .b32 	%f<4>;
	.reg .b64 	%rd<13>;

	ld.param.u64 	%rd2, [_Z15vectorAddKernelPfS_S_m_param_0];
	ld.param.u64 	%rd3, [_Z15vectorAddKernelPfS_S_m_param_1];
	ld.param.u64 	%rd4, [_Z15vectorAddKernelPfS_S_m_param_2];
	ld.param.u64 	%rd5, [_Z15vectorAddKernelPfS_S_m_param_3];
	mov.u32 	%r1, %tid.x;
	mov.u32 	%r2, %ctaid.x;
	mov.u32 	%r3, %ntid.x;
	mad.lo.s32 	%r4, %r2, %r3, %r1;
	cvt.s64.s32 	%rd1, %r4;
	setp.le.u64 	%p1, %rd5, %rd1;
	@%p1 bra 	$L__BB0_2;
	cvta.to.global.u64 	%rd6, %rd2;
	cvta.to.global.u64 	%rd7, %rd3;
	cvta.to.global.u64 	%rd8, %rd4;
	shl.b64 	%rd9, %rd1, 2;
	add.s64 	%rd10, %rd6, %rd9;
	ld.global.f32 	%f1, [%rd10];
	add.s64 	%rd11, %rd7, %rd9;
	ld.global.f32 	%f2, [%rd11];
	add.f32 	%f3, %f1, %f2;
	add.s64 	%rd12, %rd8, %rd9;
	st.global.f32 	[%rd12], %f3;
$L__BB0_2:
	ret;

}


// ===== COMPILED SASS (sm_100) =====

	.target	sm_100

	.elftype	@"ET_EXEC"


//--------------------- .note.nv.tkinfo           --------------------------
	.section	.note.nv.tkinfo,"",@"SHT_NOTE"
	.sectionflags	@"SHF_NOTE_NV_TKINFO"
	.tkinfo
        /*0018*/ 	.word	0x00000002
        /*0030*/ 	.string	""
        /*0030*/ 	.string	"ptxas"
        /*0030*/ 	.string	"Cuda compilation tools, release 13.0, V13.0.88"
        /*0030*/ 	.string	"Build cuda_13.0.r13.0/compiler.36424714_0"
        /*0030*/ 	.string	"-arch sm_100 -m 64 "



//--------------------- .note.nv.cuinfo           --------------------------
	.section	.note.nv.cuinfo,"",@"SHT_NOTE"
	.sectionflags	@"SHF_NOTE_NV_CUINFO"
        /*0018*/ 	.short	0x0002
        /*001a*/ 	.short	0x0064
        /*001c*/ 	.short	0x0082
	.zero		2


//--------------------- .nv.info                  --------------------------
	.section	.nv.info,"",@"SHT_CUDA_INFO"
	.align	4


	//----- nvinfo : EIATTR_REGCOUNT
	.align		4
        /*0000*/ 	.byte	0x04, 0x2f
        /*0002*/ 	.short	(.L_1 - .L_0)
	.align		4
.L_0:
        /*0004*/ 	.word	index@(_Z15vectorAddKernelPfS_S_m)
        /*0008*/ 	.word	0x0000000c


	//----- nvinfo : EIATTR_FRAME_SIZE
	.align		4
.L_1:
        /*000c*/ 	.byte	0x04, 0x11
        /*000e*/ 	.short	(.L_3 - .L_2)
	.align		4
.L_2:
        /*0010*/ 	.word	index@(_Z15vectorAddKernelPfS_S_m)
        /*0014*/ 	.word	0x00000000


	//----- nvinfo : EIATTR_MIN_STACK_SIZE
	.align		4
.L_3:
        /*0018*/ 	.byte	0x04, 0x12
        /*001a*/ 	.short	(.L_5 - .L_4)
	.align		4
.L_4:
        /*001c*/ 	.word	index@(_Z15vectorAddKernelPfS_S_m)
        /*0020*/ 	.word	0x00000000
.L_5:


//--------------------- .nv.compat                --------------------------
	.section	.nv.compat,"",@"SHT_CUDA_COMPAT_INFO"
	.align	4
        /*0000*/ 	.byte	0x02, 0x09, 0x00, 0x00, 0x02, 0x02, 0x01, 0x00, 0x02, 0x05, 0x05, 0x00, 0x03, 0x07, 0x01, 0x01
        /*0010*/ 	.byte	0x02, 0x03, 0x00, 0x00, 0x02, 0x06, 0x01, 0x00, 0x04, 0x0b, 0x08, 0x00, 0x09, 0x00, 0x00, 0x00
        /*0020*/ 	.byte	0x00, 0x00, 0x00, 0x00


//--------------------- .nv.info._Z15vectorAddKernelPfS_S_m --------------------------
	.section	.nv.info._Z15vectorAddKernelPfS_S_m,"",@"SHT_CUDA_INFO"
	.sectionflags	@""
	.align	4


	//----- nvinfo : EIATTR_CUDA_API_VERSION
	.align		4
        /*0000*/ 	.byte	0x04, 0x37
        /*0002*/ 	.short	(.L_7 - .L_6)
.L_6:
        /*0004*/ 	.word	0x00000082


	//----- nvinfo : EIATTR_KPARAM_INFO
	.align		4
.L_7:
        /*0008*/ 	.byte	0x04, 0x17
        /*000a*/ 	.short	(.L_9 - .L_8)
.L_8:
        /*000c*/ 	.word	0x00000000
        /*0010*/ 	.short	0x0003
        /*0012*/ 	.short	0x0018
        /*0014*/ 	.byte	0x00, 0xf0, 0x21, 0x00


	//----- nvinfo : EIATTR_KPARAM_INFO
	.align		4
.L_9:
        /*0018*/ 	.byte	0x04, 0x17
        /*001a*/ 	.short	(.L_11 - .L_10)
.L_10:
        /*001c*/ 	.word	0x00000000
        /*0020*/ 	.short	0x0002
        /*0022*/ 	.short	0x0010
        /*0024*/ 	.byte	0x00, 0xf5, 0x21, 0x00


	//----- nvinfo : EIATTR_KPARAM_INFO
	.align		4
.L_11:
        /*0028*/ 	.byte	0x04, 0x17
        /*002a*/ 	.short	(.L_13 - .L_12)
.L_12:
        /*002c*/ 	.word	0x00000000
        /*0030*/ 	.short	0x0001
        /*0032*/ 	.short	0x0008
        /*0034*/ 	.byte	0x00, 0xf5, 0x21, 0x00


	//----- nvinfo : EIATTR_KPARAM_INFO
	.align		4
.L_13:
        /*0038*/ 	.byte	0x04, 0x17
        /*003a*/ 	.short	(.L_15 - .L_14)
.L_14:
        /*003c*/ 	.word	0x00000000
        /*0040*/ 	.short	0x0000
        /*0042*/ 	.short	0x0000
        /*0044*/ 	.byte	0x00, 0xf5, 0x21, 0x00


	//----- nvinfo : EIATTR_SPARSE_MMA_MASK
	.align		4
.L_15:
        /*0048*/ 	.byte	0x03, 0x50
        /*004a*/ 	.short	0x0000


	//----- nvinfo : EIATTR_MAXREG_COUNT
	.align		4
        /*004c*/ 	.byte	0x03, 0x1b
        /*004e*/ 	.short	0x00ff


	//----- nvinfo : EIATTR_MERCURY_ISA_VERSION
	.align		4
        /*0050*/ 	.byte	0x03, 0x5f
        /*0052*/ 	.short	0x0101


	//----- nvinfo : EIATTR_VRC_CTA_INIT_COUNT
	.align		4
        /*0054*/ 	.byte	0x02, 0x4a
	.zero		1
	.zero		1


	//----- nvinfo : EIATTR_EXIT_INSTR_OFFSETS
	.align		4
        /*0058*/ 	.byte	0x04, 0x1c
        /*005a*/ 	.short	(.L_17 - .L_16)


	//   ....[0]....
.L_16:
        /*005c*/ 	.word	0x00000090


	//   ....[1]....
        /*0060*/ 	.word	0x00000190


	//----- nvinfo : EIATTR_CBANK_PARAM_SIZE
	.align		4
.L_17:
        /*0064*/ 	.byte	0x03, 0x19
        /*0066*/ 	.short	0x0020


	//----- nvinfo : EIATTR_PARAM_CBANK
	.align		4
        /*0068*/ 	.byte	0x04, 0x0a
        /*006a*/ 	.short	(.L_19 - .L_18)
	.align		4
.L_18:
        /*006c*/ 	.word	index@(.nv.constant0._Z15vectorAddKernelPfS_S_m)
        /*0070*/ 	.short	0x0380
        /*0072*/ 	.short	0x0020


	//----- nvinfo : EIATTR_SW_WAR
	.align		4
.L_19:
        /*0074*/ 	.byte	0x04, 0x36
        /*0076*/ 	.short	(.L_21 - .L_20)
.L_20:
        /*0078*/ 	.word	0x00000008
.L_21:


//--------------------- .nv.callgraph             --------------------------
	.section	.nv.callgraph,"",@"SHT_CUDA_CALLGRAPH"
	.align	4
	.sectionentsize	8
	.align		4
        /*0000*/ 	.word	0x00000000
	.align		4
        /*0004*/ 	.word	0xffffffff
	.align		4
        /*0008*/ 	.word	0x00000000
	.align		4
        /*000c*/ 	.word	0xfffffffe
	.align		4
        /*0010*/ 	.word	0x00000000
	.align		4
        /*0014*/ 	.word	0xfffffffd
	.align		4
        /*0018*/ 	.word	0x00000000
	.align		4
        /*001c*/ 	.word	0xfffffffc


//--------------------- .text._Z15vectorAddKernelPfS_S_m --------------------------
	.section	.text._Z15vectorAddKernelPfS_S_m,"ax",@progbits
	.align	128
        .global         _Z15vectorAddKernelPfS_S_m
        .type           _Z15vectorAddKernelPfS_S_m,@function
        .size           _Z15vectorAddKernelPfS_S_m,(.L_x_1 - _Z15vectorAddKernelPfS_S_m)
        .other          _Z15vectorAddKernelPfS_S_m,@"STO_CUDA_ENTRY STV_DEFAULT"
_Z15vectorAddKernelPfS_S_m:
.text._Z15vectorAddKernelPfS_S_m:
[----:B------:R-:W-:Y:S01]  /*0000*/  LDC R1, c[0x0][0x37c] ;  /* 0x0000df00ff017b82 */ /* 0x000fe20000000800 */
[----:B------:R-:W0:Y:S07]  /*0010*/  S2R R0, SR_TID.X ;  /* 0x0000000000007919 */ /* 0x000e2e0000002100 */
[----:B------:R-:W0:Y:S01]  /*0020*/  S2UR UR4, SR_CTAID.X ;  /* 0x00000000000479c3 */ /* 0x000e220000002500 */
[----:B------:R-:W1:Y:S07]  /*0030*/  LDCU.64 UR6, c[0x0][0x398] ;  /* 0x00007300ff0677ac */ /* 0x000e6e0008000a00 */
[----:B------:R-:W0:Y:S02]  /*0040*/  LDC R3, c[0x0][0x360] ;  /* 0x0000d800ff037b82 */ /* 0x000e240000000800 */
[----:B0-----:R-:W-:-:S05]  /*0050*/  IMAD R0, R3, UR4, R0 ;  /* 0x0000000403007c24 */ /* 0x001fca000f8e0200 */
[----:B-1----:R-:W-:Y:S02]  /*0060*/  ISETP.GE.U32.AND P0, PT, R0, UR6, PT ;  /* 0x0000000600007c0c */ /* 0x002fe4000bf06070 */
[----:B------:R-:W-:-:S04]  /*0070*/  SHF.R.S32.HI R3, RZ, 0x1f, R0 ;  /* 0x0000001fff037819 */ /* 0x000fc80000011400 */
[----:B------:R-:W-:-:S13]  /*0080*/  ISETP.GE.U32.AND.EX P0, PT, R3, UR7, PT, P0 ;  /* 0x0000000703007c0c */ /* 0x000fda000bf06100 */
[----:B------:R-:W-:Y:S05]  /*0090*/  @P0 EXIT ;  /* 0x000000000000094d */ /* 0x000fea0003800000 */
[----:B------:R-:W0:Y:S01]  /*00a0*/  LDCU.128 UR8, c[0x0][0x380] ;  /* 0x00007000ff0877ac */ /* 0x000e220008000c00 */
[C---:B------:R-:W-:Y:S01]  /*00b0*/  IMAD.SHL.U32 R6, R0.reuse, 0x4, RZ ;  /* 0x0000000400067824 */ /* 0x040fe200078e00ff */
[----:B------:R-:W-:Y:S01]  /*00c0*/  SHF.L.U64.HI R0, R0, 0x2, R3 ;  /* 0x0000000200007819 */ /* 0x000fe20000010203 */
[----:B------:R-:W1:Y:S01]  /*00d0*/  LDCU.64 UR4, c[0x0][0x358] ;  /* 0x00006b00ff0477ac */ /* 0x000e620008000a00 */
[----:B------:R-:W2:Y:S02]  /*00e0*/  LDCU.64 UR6, c[0x0][0x390] ;  /* 0x00007200ff0677ac */ /* 0x000ea40008000a00 */
[C---:B0-----:R-:W-:Y:S02]  /*00f0*/  IADD3 R4, P1, PT, R6.reuse, UR10, RZ ;  /* 0x0000000a06047c10 */ /* 0x041fe4000ff3e0ff */
[----:B------:R-:W-:Y:S02]  /*0100*/  IADD3 R2, P0, PT, R6, UR8, RZ ;  /* 0x0000000806027c10 */ /* 0x000fe4000ff1e0ff */
[----:B------:R-:W-:-:S02]  /*0110*/  IADD3.X R5, PT, PT, R0, UR11, RZ, P1, !PT ;  /* 0x0000000b00057c10 */ /* 0x000fc40008ffe4ff */
[----:B------:R-:W-:-:S04]  /*0120*/  IADD3.X R3, PT, PT, R0, UR9, RZ, P0, !PT ;  /* 0x0000000900037c10 */ /* 0x000fc800087fe4ff */
[----:B-1----:R-:W3:Y:S04]  /*0130*/  LDG.E R5, desc[UR4][R4.64] ;  /* 0x0000000404057981 */ /* 0x002ee8000c1e1900 */
[----:B------:R-:W3:Y:S01]  /*0140*/  LDG.E R2, desc[UR4][R2.64] ;  /* 0x0000000402027981 */ /* 0x000ee2000c1e1900 */
[----:B--2---:R-:W-:-:S04]  /*0150*/  IADD3 R6, P0, PT, R6, UR6, RZ ;  /* 0x0000000606067c10 */ /* 0x004fc8000ff1e0ff */
[----:B------:R-:W-:Y:S01]  /*0160*/  IADD3.X R7, PT, PT, R0, UR7, RZ, P0, !PT ;  /* 0x0000000700077c10 */ /* 0x000fe200087fe4ff */
[----:B---3--:R-:W-:-:S05]  /*0170*/  FADD R9, R2, R5 ;  /* 0x0000000502097221 */ /* 0x008fca0000000000 */
[----:B------:R-:W-:Y:S01]  /*0180*/  STG.E desc[UR4][R6.64], R9 ;  /* 0x0000000906007986 */ /* 0x000fe2000c101904 */
[----:B------:R-:W-:Y:S05]  /*0190*/  EXIT ;  /* 0x000000000000794d */ /* 0x000fea0003800000 */
.L_x_0:
[----:B------:R-:W-:-:S00]  /*01a0*/  BRA `(.L_x_0) ;  /* 0xfffffffc00fc7947 */ /* 0x000fc0000383ffff */
[----:B------:R-:W-:-:S00]  /*01b0*/  NOP ;  /* 0x0000000000007918 */ /* 0x000fc00000000000 */
        /* <DEDUP_REMOVED lines=12> */
.L_x_1:


//--------------------- .nv.shared.reserved.0     --------------------------
	.section	.nv.shared.reserved.0,"aw",@nobits
	.weak		__nv_reservedSMEM_offset_0_alias
	.size		__nv_reservedSMEM_offset_0_alias, 0, 64
	.other		__nv_reservedSMEM_offset_0_alias,@"STO_CUDA_RESERVED_SHARED STV_DEFAULT"
__nv_reservedSMEM_offset_0_alias:
	.zero		0
	.zero		64


//--------------------- .nv.constant0._Z15vectorAddKernelPfS_S_m --------------------------
	.section	.nv.constant0._Z15vectorAddKernelPfS_S_m,"a",@progbits
	.sectionflags	@""
	.align	4
.nv.constant0._Z15vectorAddKernelPfS_S_m:
	.zero		928


//--------------------- SYMBOLS --------------------------

	.type		.nv.reservedSmem.offset0,@object
	.size		.nv.reservedSmem.offset0,0x4
